//
// Generated by NVIDIA NVVM Compiler
//
// Compiler Build ID: CL-36424714
// Cuda compilation tools, release 13.0, V13.0.88
// Based on NVVM 20.0.0
//

.version 9.0
.target sm_100
.address_size 64

	// .globl	_Z9VectorAddPiS_S_S_i

.visible .entry _Z9VectorAddPiS_S_S_i(
	.param .u64 .ptr .align 1 _Z9VectorAddPiS_S_S_i_param_0,
	.param .u64 .ptr .align 1 _Z9VectorAddPiS_S_S_i_param_1,
	.param .u64 .ptr .align 1 _Z9VectorAddPiS_S_S_i_param_2,
	.param .u64 .ptr .align 1 _Z9VectorAddPiS_S_S_i_param_3,
	.param .u32 _Z9VectorAddPiS_S_S_i_param_4
)
{
	.reg .pred 	%p<2>;
	.reg .b32 	%r<8>;
	.reg .b64 	%rd<14>;

	ld.param.u64 	%rd1, [_Z9VectorAddPiS_S_S_i_param_0];
	ld.param.u64 	%rd2, [_Z9VectorAddPiS_S_S_i_param_1];
	ld.param.u64 	%rd3, [_Z9VectorAddPiS_S_S_i_param_2];
	ld.param.u64 	%rd4, [_Z9VectorAddPiS_S_S_i_param_3];
	ld.param.u32 	%r2, [_Z9VectorAddPiS_S_S_i_param_4];
	mov.u32 	%r1, %tid.x;
	setp.ge.s32 	%p1, %r1, %r2;
	@%p1 bra 	$L__BB0_2;
	cvta.to.global.u64 	%rd5, %rd1;
	cvta.to.global.u64 	%rd6, %rd2;
	cvta.to.global.u64 	%rd7, %rd3;
	cvta.to.global.u64 	%rd8, %rd4;
	mul.wide.u32 	%rd9, %r1, 4;
	add.s64 	%rd10, %rd5, %rd9;
	ld.global.u32 	%r3, [%rd10];
	add.s64 	%rd11, %rd6, %rd9;
	ld.global.u32 	%r4, [%rd11];
	add.s32 	%r5, %r4, %r3;
	add.s64 	%rd12, %rd7, %rd9;
	ld.global.u32 	%r6, [%rd12];
	add.s32 	%r7, %r5, %r6;
	add.s64 	%rd13, %rd8, %rd9;
	st.global.u32 	[%rd13], %r7;
$L__BB0_2:
	ret;

}


// ===== COMPILED SASS (sm_100) =====

	.target	sm_100

	.elftype	@"ET_EXEC"


//--------------------- .note.nv.tkinfo           --------------------------
	.section	.note.nv.tkinfo,"",@"SHT_NOTE"
	.sectionflags	@"SHF_NOTE_NV_TKINFO"
	.tkinfo
        /*0018*/ 	.word	0x00000002
        /*0030*/ 	.string	""
        /*0030*/ 	.string	"ptxas"
        /*0030*/ 	.string	"Cuda compilation tools, release 13.0, V13.0.88"
        /*0030*/ 	.string	"Build cuda_13.0.r13.0/compiler.36424714_0"
        /*0030*/ 	.string	"-arch sm_100 -m 64 "



//--------------------- .note.nv.cuinfo           --------------------------
	.section	.note.nv.cuinfo,"",@"SHT_NOTE"
	.sectionflags	@"SHF_NOTE_NV_CUINFO"
        /*0018*/ 	.short	0x0002
        /*001a*/ 	.short	0x0064
        /*001c*/ 	.short	0x0082
	.zero		2


//--------------------- .nv.info                  --------------------------
	.section	.nv.info,"",@"SHT_CUDA_INFO"
	.align	4


	//----- nvinfo : EIATTR_REGCOUNT
	.align		4
        /*0000*/ 	.byte	0x04, 0x2f
        /*0002*/ 	.short	(.L_1 - .L_0)
	.align		4
.L_0:
        /*0004*/ 	.word	index@(_Z9VectorAddPiS_S_S_i)
        /*0008*/ 	.word	0x0000000e


	//----- nvinfo : EIATTR_FRAME_SIZE
	.align		4
.L_1:
        /*000c*/ 	.byte	0x04, 0x11
        /*000e*/ 	.short	(.L_3 - .L_2)
	.align		4
.L_2:
        /*0010*/ 	.word	index@(_Z9VectorAddPiS_S_S_i)
        /*0014*/ 	.word	0x00000000


	//----- nvinfo : EIATTR_MIN_STACK_SIZE
	.align		4
.L_3:
        /*0018*/ 	.byte	0x04, 0x12
        /*001a*/ 	.short	(.L_5 - .L_4)
	.align		4
.L_4:
        /*001c*/ 	.word	index@(_Z9VectorAddPiS_S_S_i)
        /*0020*/ 	.word	0x00000000
.L_5:


//--------------------- .nv.compat                --------------------------
	.section	.nv.compat,"",@"SHT_CUDA_COMPAT_INFO"
	.align	4
        /*0000*/ 	.byte	0x02, 0x09, 0x00, 0x00, 0x02, 0x02, 0x01, 0x00, 0x02, 0x05, 0x05, 0x00, 0x03, 0x07, 0x01, 0x01
        /*0010*/ 	.byte	0x02, 0x03, 0x00, 0x00, 0x02, 0x06, 0x01, 0x00, 0x04, 0x0b, 0x08, 0x00, 0x09, 0x00, 0x00, 0x00
        /*0020*/ 	.byte	0x00, 0x00, 0x00, 0x00


//--------------------- .nv.info._Z9VectorAddPiS_S_S_i --------------------------
	.section	.nv.info._Z9VectorAddPiS_S_S_i,"",@"SHT_CUDA_INFO"
	.sectionflags	@""
	.align	4


	//----- nvinfo : EIATTR_CUDA_API_VERSION
	.align		4
        /*0000*/ 	.byte	0x04, 0x37
        /*0002*/ 	.short	(.L_7 - .L_6)
.L_6:
        /*0004*/ 	.word	0x00000082


	//----- nvinfo : EIATTR_KPARAM_INFO
	.align		4
.L_7:
        /*0008*/ 	.byte	0x04, 0x17
        /*000a*/ 	.short	(.L_9 - .L_8)
.L_8:
        /*000c*/ 	.word	0x00000000
        /*0010*/ 	.short	0x0004
        /*0012*/ 	.short	0x0020
        /*0014*/ 	.byte	0x00, 0xf0, 0x11, 0x00


	//----- nvinfo : EIATTR_KPARAM_INFO
	.align		4
.L_9:
        /*0018*/ 	.byte	0x04, 0x17
        /*001a*/ 	.short	(.L_11 - .L_10)
.L_10:
        /*001c*/ 	.word	0x00000000
        /*0020*/ 	.short	0x0003
        /*0022*/ 	.short	0x0018
        /*0024*/ 	.byte	0x00, 0xf5, 0x21, 0x00


	//----- nvinfo : EIATTR_KPARAM_INFO
	.align		4
.L_11:
        /*0028*/ 	.byte	0x04, 0x17
        /*002a*/ 	.short	(.L_13 - .L_12)
.L_12:
        /*002c*/ 	.word	0x00000000
        /*0030*/ 	.short	0x0002
        /*0032*/ 	.short	0x0010
        /*0034*/ 	.byte	0x00, 0xf5, 0x21, 0x00


	//----- nvinfo : EIATTR_KPARAM_INFO
	.align		4
.L_13:
        /*0038*/ 	.byte	0x04, 0x17
        /*003a*/ 	.short	(.L_15 - .L_14)
.L_14:
        /*003c*/ 	.word	0x00000000
        /*0040*/ 	.short	0x0001
        /*0042*/ 	.short	0x0008
        /*0044*/ 	.byte	0x00, 0xf5, 0x21, 0x00


	//----- nvinfo : EIATTR_KPARAM_INFO
	.align		4
.L_15:
        /*0048*/ 	.byte	0x04, 0x17
        /*004a*/ 	.short	(.L_17 - .L_16)
.L_16:
        /*004c*/ 	.word	0x00000000
        /*0050*/ 	.short	0x0000
        /*0052*/ 	.short	0x0000
        /*0054*/ 	.byte	0x00, 0xf5, 0x21, 0x00


	//----- nvinfo : EIATTR_SPARSE_MMA_MASK
	.align		4
.L_17:
        /*0058*/ 	.byte	0x03, 0x50
        /*005a*/ 	.short	0x0000


	//----- nvinfo : EIATTR_MAXREG_COUNT
	.align		4
        /*005c*/ 	.byte	0x03, 0x1b
        /*005e*/ 	.short	0x00ff


	//----- nvinfo : EIATTR_MERCURY_ISA_VERSION
	.align		4
        /*0060*/ 	.byte	0x03, 0x5f
        /*0062*/ 	.short	0x0101


	//----- nvinfo : EIATTR_VRC_CTA_INIT_COUNT
	.align		4
        /*0064*/ 	.byte	0x02, 0x4a
	.zero		1
	.zero		1


	//----- nvinfo : EIATTR_EXIT_INSTR_OFFSETS
	.align		4
        /*0068*/ 	.byte	0x04, 0x1c
        /*006a*/ 	.short	(.L_19 - .L_18)


	//   ....[0]....
.L_18:
        /*006c*/ 	.word	0x00000040


	//   ....[1]....
        /*0070*/ 	.word	0x00000130


	//----- nvinfo : EIATTR_CBANK_PARAM_SIZE
	.align		4
.L_19:
        /*0074*/ 	.byte	0x03, 0x19
        /*0076*/ 	.short	0x0024


	//----- nvinfo : EIATTR_PARAM_CBANK
	.align		4
        /*0078*/ 	.byte	0x04, 0x0a
        /*007a*/ 	.short	(.L_21 - .L_20)
	.align		4
.L_20:
        /*007c*/ 	.word	index@(.nv.constant0._Z9VectorAddPiS_S_S_i)
        /*0080*/ 	.short	0x0380
        /*0082*/ 	.short	0x0024


	//----- nvinfo : EIATTR_SW_WAR
	.align		4
.L_21:
        /*0084*/ 	.byte	0x04, 0x36
        /*0086*/ 	.short	(.L_23 - .L_22)
.L_22:
        /*0088*/ 	.word	0x00000008
.L_23:


//--------------------- .nv.callgraph             --------------------------
	.section	.nv.callgraph,"",@"SHT_CUDA_CALLGRAPH"
	.align	4
	.sectionentsize	8
	.align		4
        /*0000*/ 	.word	0x00000000
	.align		4
        /*0004*/ 	.word	0xffffffff
	.align		4
        /*0008*/ 	.word	0x00000000
	.align		4
        /*000c*/ 	.word	0xfffffffe
	.align		4
        /*0010*/ 	.word	0x00000000
	.align		4
        /*0014*/ 	.word	0xfffffffd
	.align		4
        /*0018*/ 	.word	0x00000000
	.align		4
        /*001c*/ 	.word	0xfffffffc


//--------------------- .text._Z9VectorAddPiS_S_S_i --------------------------
	.section	.text._Z9VectorAddPiS_S_S_i,"ax",@progbits
	.align	128
        .global         _Z9VectorAddPiS_S_S_i
        .type           _Z9VectorAddPiS_S_S_i,@function
        .size           _Z9VectorAddPiS_S_S_i,(.L_x_1 - _Z9VectorAddPiS_S_S_i)
        .other          _Z9VectorAddPiS_S_S_i,@"STO_CUDA_ENTRY STV_DEFAULT"
_Z9VectorAddPiS_S_S_i:
.text._Z9VectorAddPiS_S_S_i:
[----:B------:R-:W-:Y:S01]  /*0000*/  LDC R1, c[0x0][0x37c] ;  /* 0x0000df00ff017b82 */ /* 0x000fe20000000800 */
[----:B------:R-:W0:Y:S01]  /*0010*/  S2R R11, SR_TID.X ;  /* 0x00000000000b7919 */ /* 0x000e220000002100 */
[----:B------:R-:W0:Y:S02]  /*0020*/  LDCU UR4, c[0x0][0x3a0] ;  /* 0x00007400ff0477ac */ /* 0x000e240008000800 */
[----:B0-----:R-:W-:-:S13]  /*0030*/  ISETP.GE.AND P0, PT, R11, UR4, PT ;  /* 0x000000040b007c0c */ /* 0x001fda000bf06270 */
[----:B------:R-:W-:Y:S05]  /*0040*/  @P0 EXIT ;  /* 0x000000000000094d */ /* 0x000fea0003800000 */
[----:B------:R-:W0:Y:S01]  /*0050*/  LDC.64 R2, c[0x0][0x380] ;  /* 0x0000e000ff027b82 */ /* 0x000e220000000a00 */
[----:B------:R-:W1:Y:S07]  /*0060*/  LDCU.64 UR4, c[0x0][0x358] ;  /* 0x00006b00ff0477ac */ /* 0x000e6e0008000a00 */
[----:B------:R-:W2:Y:S08]  /*0070*/  LDC.64 R4, c[0x0][0x388] ;  /* 0x0000e200ff047b82 */ /* 0x000eb00000000a00 */
[----:B------:R-:W3:Y:S01]  /*0080*/  LDC.64 R6, c[0x0][0x390] ;  /* 0x0000e400ff067b82 */ /* 0x000ee20000000a00 */
[----:B0-----:R-:W-:-:S07]  /*0090*/  IMAD.WIDE.U32 R2, R11, 0x4, R2 ;  /* 0x000000040b027825 */ /* 0x001fce00078e0002 */
[----:B------:R-:W0:Y:S01]  /*00a0*/  LDC.64 R8, c[0x0][0x398] ;  /* 0x0000e600ff087b82 */ /* 0x000e220000000a00 */
[----:B-1----:R-:W4:Y:S01]  /*00b0*/  LDG.E R2, desc[UR4][R2.64] ;  /* 0x0000000402027981 */ /* 0x002f22000c1e1900 */
[----:B--2---:R-:W-:-:S06]  /*00c0*/  IMAD.WIDE.U32 R4, R11, 0x4, R4 ;  /* 0x000000040b047825 */ /* 0x004fcc00078e0004 */
[----:B------:R-:W4:Y:S01]  /*00d0*/  LDG.E R5, desc[UR4][R4.64] ;  /* 0x0000000404057981 */ /* 0x000f22000c1e1900 */
[----:B---3--:R-:W-:-:S06]  /*00e0*/  IMAD.WIDE.U32 R6, R11, 0x4, R6 ;  /* 0x000000040b067825 */ /* 0x008fcc00078e0006 */
[----:B------:R-:W4:Y:S01]  /*00f0*/  LDG.E R6, desc[UR4][R6.64] ;  /* 0x0000000406067981 */ /* 0x000f22000c1e1900 */
[----:B0-----:R-:W-:Y:S01]  /*0100*/  IMAD.WIDE.U32 R8, R11, 0x4, R8 ;  /* 0x000000040b087825 */ /* 0x001fe200078e0008 */
[----:B----4-:R-:W-:-:S05]  /*0110*/  IADD3 R11, PT, PT, R6, R5, R2 ;  /* 0x00000005060b7210 */ /* 0x010fca0007ffe002 */
[----:B------:R-:W-:Y:S01]  /*0120*/  STG.E desc[UR4][R8.64], R11 ;  /* 0x0000000b08007986 */ /* 0x000fe2000c101904 */
[----:B------:R-:W-:Y:S05]  /*0130*/  EXIT ;  /* 0x000000000000794d */ /* 0x000fea0003800000 */
.L_x_0:
[----:B------:R-:W-:-:S00]  /*0140*/  BRA `(.L_x_0) ;  /* 0xfffffffc00fc7947 */ /* 0x000fc0000383ffff */
[----:B------:R-:W-:-:S00]  /*0150*/  NOP ;  /* 0x0000000000007918 */ /* 0x000fc00000000000 */
        /* <DEDUP_REMOVED lines=10> */
.L_x_1:


//--------------------- .nv.shared.reserved.0     --------------------------
	.section	.nv.shared.reserved.0,"aw",@nobits
	.weak		__nv_reservedSMEM_offset_0_alias
	.size		__nv_reservedSMEM_offset_0_alias, 0, 64
	.other		__nv_reservedSMEM_offset_0_alias,@"STO_CUDA_RESERVED_SHARED STV_DEFAULT"
__nv_reservedSMEM_offset_0_alias:
	.zero		0
	.zero		64


//--------------------- .nv.constant0._Z9VectorAddPiS_S_S_i --------------------------
	.section	.nv.constant0._Z9VectorAddPiS_S_S_i,"a",@progbits
	.sectionflags	@""
	.align	4
.nv.constant0._Z9VectorAddPiS_S_S_i:
	.zero		932


//--------------------- SYMBOLS --------------------------

	.type		.nv.reservedSmem.offset0,@object
	.size		.nv.reservedSmem.offset0,0x4
